//
// Generated by NVIDIA NVVM Compiler
//
// Compiler Build ID: CL-36424714
// Cuda compilation tools, release 13.0, V13.0.88
// Based on NVVM 20.0.0
//

.version 9.0
.target sm_100
.address_size 64

	// .globl	_Z23count_token_occurrencesPKciPKS0_PiiS3_

.visible .entry _Z23count_token_occurrencesPKciPKS0_PiiS3_(
	.param .u64 .ptr .align 1 _Z23count_token_occurrencesPKciPKS0_PiiS3__param_0,
	.param .u32 _Z23count_token_occurrencesPKciPKS0_PiiS3__param_1,
	.param .u64 .ptr .align 1 _Z23count_token_occurrencesPKciPKS0_PiiS3__param_2,
	.param .u64 .ptr .align 1 _Z23count_token_occurrencesPKciPKS0_PiiS3__param_3,
	.param .u32 _Z23count_token_occurrencesPKciPKS0_PiiS3__param_4,
	.param .u64 .ptr .align 1 _Z23count_token_occurrencesPKciPKS0_PiiS3__param_5
)
{
	.reg .pred 	%p<13>;
	.reg .b16 	%rs<9>;
	.reg .b32 	%r<20>;
	.reg .b64 	%rd<24>;

	ld.param.u64 	%rd10, [_Z23count_token_occurrencesPKciPKS0_PiiS3__param_0];
	ld.param.u32 	%r8, [_Z23count_token_occurrencesPKciPKS0_PiiS3__param_1];
	ld.param.u64 	%rd7, [_Z23count_token_occurrencesPKciPKS0_PiiS3__param_2];
	ld.param.u64 	%rd8, [_Z23count_token_occurrencesPKciPKS0_PiiS3__param_3];
	ld.param.u32 	%r9, [_Z23count_token_occurrencesPKciPKS0_PiiS3__param_4];
	ld.param.u64 	%rd9, [_Z23count_token_occurrencesPKciPKS0_PiiS3__param_5];
	cvta.to.global.u64 	%rd1, %rd10;
	mov.u32 	%r10, %ntid.x;
	mov.u32 	%r11, %ctaid.x;
	mov.u32 	%r12, %tid.x;
	mad.lo.s32 	%r1, %r10, %r11, %r12;
	setp.ge.s32 	%p1, %r1, %r8;
	setp.lt.s32 	%p2, %r9, 1;
	or.pred  	%p3, %p1, %p2;
	@%p3 bra 	$L__BB0_13;
	add.s32 	%r14, %r1, -1;
	cvt.u64.u32 	%rd11, %r14;
	add.s64 	%rd2, %rd1, %rd11;
	cvta.to.global.u64 	%rd3, %rd8;
	cvta.to.global.u64 	%rd4, %rd7;
	cvta.to.global.u64 	%rd5, %rd9;
	mov.b32 	%r18, 0;
$L__BB0_2:
	mul.wide.u32 	%rd12, %r18, 4;
	add.s64 	%rd13, %rd3, %rd12;
	ld.global.u32 	%r3, [%rd13];
	add.s32 	%r4, %r3, %r1;
	setp.gt.s32 	%p4, %r4, %r8;
	@%p4 bra 	$L__BB0_12;
	setp.lt.s32 	%p5, %r3, 1;
	@%p5 bra 	$L__BB0_7;
	mul.wide.u32 	%rd14, %r18, 8;
	add.s64 	%rd15, %rd4, %rd14;
	ld.global.u64 	%rd6, [%rd15];
	mov.b32 	%r19, 0;
	bra.uni 	$L__BB0_6;
$L__BB0_5:
	add.s32 	%r19, %r19, 1;
	setp.eq.s32 	%p7, %r19, %r3;
	@%p7 bra 	$L__BB0_7;
$L__BB0_6:
	add.s32 	%r16, %r19, %r1;
	cvt.s64.s32 	%rd16, %r16;
	add.s64 	%rd17, %rd1, %rd16;
	ld.global.u8 	%rs1, [%rd17];
	cvt.u64.u32 	%rd18, %r19;
	add.s64 	%rd19, %rd6, %rd18;
	ld.u8 	%rs2, [%rd19];
	setp.eq.s16 	%p6, %rs1, %rs2;
	@%p6 bra 	$L__BB0_5;
	bra.uni 	$L__BB0_12;
$L__BB0_7:
	setp.lt.s32 	%p8, %r1, 1;
	@%p8 bra 	$L__BB0_9;
	ld.global.u8 	%rs3, [%rd2];
	add.s16 	%rs4, %rs3, -97;
	and.b16  	%rs5, %rs4, 255;
	setp.lt.u16 	%p9, %rs5, 26;
	@%p9 bra 	$L__BB0_12;
$L__BB0_9:
	setp.ge.s32 	%p10, %r4, %r8;
	@%p10 bra 	$L__BB0_11;
	cvt.s64.s32 	%rd20, %r4;
	add.s64 	%rd21, %rd1, %rd20;
	ld.global.u8 	%rs6, [%rd21];
	add.s16 	%rs7, %rs6, -97;
	and.b16  	%rs8, %rs7, 255;
	setp.lt.u16 	%p11, %rs8, 26;
	@%p11 bra 	$L__BB0_12;
$L__BB0_11:
	add.s64 	%rd23, %rd5, %rd12;
	atom.global.add.u32 	%r17, [%rd23], 1;
$L__BB0_12:
	add.s32 	%r18, %r18, 1;
	setp.ne.s32 	%p12, %r18, %r9;
	@%p12 bra 	$L__BB0_2;
$L__BB0_13:
	ret;

}


// ===== COMPILED SASS (sm_100) =====

	.target	sm_100

	.elftype	@"ET_EXEC"


//--------------------- .note.nv.tkinfo           --------------------------
	.section	.note.nv.tkinfo,"",@"SHT_NOTE"
	.sectionflags	@"SHF_NOTE_NV_TKINFO"
	.tkinfo
        /*0018*/ 	.word	0x00000002
        /*0030*/ 	.string	""
        /*0030*/ 	.string	"ptxas"
        /*0030*/ 	.string	"Cuda compilation tools, release 13.0, V13.0.88"
        /*0030*/ 	.string	"Build cuda_13.0.r13.0/compiler.36424714_0"
        /*0030*/ 	.string	"-arch sm_100 -m 64 "



//--------------------- .note.nv.cuinfo           --------------------------
	.section	.note.nv.cuinfo,"",@"SHT_NOTE"
	.sectionflags	@"SHF_NOTE_NV_CUINFO"
        /*0018*/ 	.short	0x0002
        /*001a*/ 	.short	0x0064
        /*001c*/ 	.short	0x0082
	.zero		2


//--------------------- .nv.info                  --------------------------
	.section	.nv.info,"",@"SHT_CUDA_INFO"
	.align	4


	//----- nvinfo : EIATTR_REGCOUNT
	.align		4
        /*0000*/ 	.byte	0x04, 0x2f
        /*0002*/ 	.short	(.L_1 - .L_0)
	.align		4
.L_0:
        /*0004*/ 	.word	index@(_Z23count_token_occurrencesPKciPKS0_PiiS3_)
        /*0008*/ 	.word	0x00000010


	//----- nvinfo : EIATTR_FRAME_SIZE
	.align		4
.L_1:
        /*000c*/ 	.byte	0x04, 0x11
        /*000e*/ 	.short	(.L_3 - .L_2)
	.align		4
.L_2:
        /*0010*/ 	.word	index@(_Z23count_token_occurrencesPKciPKS0_PiiS3_)
        /*0014*/ 	.word	0x00000000


	//----- nvinfo : EIATTR_MIN_STACK_SIZE
	.align		4
.L_3:
        /*0018*/ 	.byte	0x04, 0x12
        /*001a*/ 	.short	(.L_5 - .L_4)
	.align		4
.L_4:
        /*001c*/ 	.word	index@(_Z23count_token_occurrencesPKciPKS0_PiiS3_)
        /*0020*/ 	.word	0x00000000
.L_5:


//--------------------- .nv.compat                --------------------------
	.section	.nv.compat,"",@"SHT_CUDA_COMPAT_INFO"
	.align	4
        /*0000*/ 	.byte	0x02, 0x09, 0x00, 0x00, 0x02, 0x02, 0x01, 0x00, 0x02, 0x05, 0x05, 0x00, 0x03, 0x07, 0x01, 0x01
        /*0010*/ 	.byte	0x02, 0x03, 0x00, 0x00, 0x02, 0x06, 0x01, 0x00, 0x04, 0x0b, 0x08, 0x00, 0x09, 0x00, 0x00, 0x00
        /*0020*/ 	.byte	0x00, 0x00, 0x00, 0x00


//--------------------- .nv.info._Z23count_token_occurrencesPKciPKS0_PiiS3_ --------------------------
	.section	.nv.info._Z23count_token_occurrencesPKciPKS0_PiiS3_,"",@"SHT_CUDA_INFO"
	.sectionflags	@""
	.align	4


	//----- nvinfo : EIATTR_CUDA_API_VERSION
	.align		4
        /*0000*/ 	.byte	0x04, 0x37
        /*0002*/ 	.short	(.L_7 - .L_6)
.L_6:
        /*0004*/ 	.word	0x00000082


	//----- nvinfo : EIATTR_KPARAM_INFO
	.align		4
.L_7:
        /*0008*/ 	.byte	0x04, 0x17
        /*000a*/ 	.short	(.L_9 - .L_8)
.L_8:
        /*000c*/ 	.word	0x00000000
        /*0010*/ 	.short	0x0005
        /*0012*/ 	.short	0x0028
        /*0014*/ 	.byte	0x00, 0xf5, 0x21, 0x00


	//----- nvinfo : EIATTR_KPARAM_INFO
	.align		4
.L_9:
        /*0018*/ 	.byte	0x04, 0x17
        /*001a*/ 	.short	(.L_11 - .L_10)
.L_10:
        /*001c*/ 	.word	0x00000000
        /*0020*/ 	.short	0x0004
        /*0022*/ 	.short	0x0020
        /*0024*/ 	.byte	0x00, 0xf0, 0x11, 0x00


	//----- nvinfo : EIATTR_KPARAM_INFO
	.align		4
.L_11:
        /*0028*/ 	.byte	0x04, 0x17
        /*002a*/ 	.short	(.L_13 - .L_12)
.L_12:
        /*002c*/ 	.word	0x00000000
        /*0030*/ 	.short	0x0003
        /*0032*/ 	.short	0x0018
        /*0034*/ 	.byte	0x00, 0xf5, 0x21, 0x00


	//----- nvinfo : EIATTR_KPARAM_INFO
	.align		4
.L_13:
        /*0038*/ 	.byte	0x04, 0x17
        /*003a*/ 	.short	(.L_15 - .L_14)
.L_14:
        /*003c*/ 	.word	0x00000000
        /*0040*/ 	.short	0x0002
        /*0042*/ 	.short	0x0010
        /*0044*/ 	.byte	0x00, 0xf5, 0x21, 0x00


	//----- nvinfo : EIATTR_KPARAM_INFO
	.align		4
.L_15:
        /*0048*/ 	.byte	0x04, 0x17
        /*004a*/ 	.short	(.L_17 - .L_16)
.L_16:
        /*004c*/ 	.word	0x00000000
        /*0050*/ 	.short	0x0001
        /*0052*/ 	.short	0x0008
        /*0054*/ 	.byte	0x00, 0xf0, 0x11, 0x00


	//----- nvinfo : EIATTR_KPARAM_INFO
	.align		4
.L_17:
        /*0058*/ 	.byte	0x04, 0x17
        /*005a*/ 	.short	(.L_19 - .L_18)
.L_18:
        /*005c*/ 	.word	0x00000000
        /*0060*/ 	.short	0x0000
        /*0062*/ 	.short	0x0000
        /*0064*/ 	.byte	0x00, 0xf5, 0x21, 0x00


	//----- nvinfo : EIATTR_SPARSE_MMA_MASK
	.align		4
.L_19:
        /*0068*/ 	.byte	0x03, 0x50
        /*006a*/ 	.short	0x0000


	//----- nvinfo : EIATTR_MAXREG_COUNT
	.align		4
        /*006c*/ 	.byte	0x03, 0x1b
        /*006e*/ 	.short	0x00ff


	//----- nvinfo : EIATTR_MERCURY_ISA_VERSION
	.align		4
        /*0070*/ 	.byte	0x03, 0x5f
        /*0072*/ 	.short	0x0101


	//----- nvinfo : EIATTR_INT_WARP_WIDE_INSTR_OFFSETS
	.align		4
        /*0074*/ 	.byte	0x04, 0x31
        /*0076*/ 	.short	(.L_21 - .L_20)


	//   ....[0]....
.L_20:
        /*0078*/ 	.word	0x00000450


	//----- nvinfo : EIATTR_VRC_CTA_INIT_COUNT
	.align		4
.L_21:
        /*007c*/ 	.byte	0x02, 0x4a
	.zero		1
	.zero		1


	//----- nvinfo : EIATTR_EXIT_INSTR_OFFSETS
	.align		4
        /*0080*/ 	.byte	0x04, 0x1c
        /*0082*/ 	.short	(.L_23 - .L_22)


	//   ....[0]....
.L_22:
        /*0084*/ 	.word	0x00000090


	//   ....[1]....
        /*0088*/ 	.word	0x00000510


	//----- nvinfo : EIATTR_CRS_STACK_SIZE
	.align		4
.L_23:
        /*008c*/ 	.byte	0x04, 0x1e
        /*008e*/ 	.short	(.L_25 - .L_24)
.L_24:
        /*0090*/ 	.word	0x00000000


	//----- nvinfo : EIATTR_CBANK_PARAM_SIZE
	.align		4
.L_25:
        /*0094*/ 	.byte	0x03, 0x19
        /*0096*/ 	.short	0x0030


	//----- nvinfo : EIATTR_PARAM_CBANK
	.align		4
        /*0098*/ 	.byte	0x04, 0x0a
        /*009a*/ 	.short	(.L_27 - .L_26)
	.align		4
.L_26:
        /*009c*/ 	.word	index@(.nv.constant0._Z23count_token_occurrencesPKciPKS0_PiiS3_)
        /*00a0*/ 	.short	0x0380
        /*00a2*/ 	.short	0x0030


	//----- nvinfo : EIATTR_SW_WAR
	.align		4
.L_27:
        /*00a4*/ 	.byte	0x04, 0x36
        /*00a6*/ 	.short	(.L_29 - .L_28)
.L_28:
        /*00a8*/ 	.word	0x00000008
.L_29:


//--------------------- .nv.callgraph             --------------------------
	.section	.nv.callgraph,"",@"SHT_CUDA_CALLGRAPH"
	.align	4
	.sectionentsize	8
	.align		4
        /*0000*/ 	.word	0x00000000
	.align		4
        /*0004*/ 	.word	0xffffffff
	.align		4
        /*0008*/ 	.word	0x00000000
	.align		4
        /*000c*/ 	.word	0xfffffffe
	.align		4
        /*0010*/ 	.word	0x00000000
	.align		4
        /*0014*/ 	.word	0xfffffffd
	.align		4
        /*0018*/ 	.word	0x00000000
	.align		4
        /*001c*/ 	.word	0xfffffffc


//--------------------- .text._Z23count_token_occurrencesPKciPKS0_PiiS3_ --------------------------
	.section	.text._Z23count_token_occurrencesPKciPKS0_PiiS3_,"ax",@progbits
	.align	128
        .global         _Z23count_token_occurrencesPKciPKS0_PiiS3_
        .type           _Z23count_token_occurrencesPKciPKS0_PiiS3_,@function
        .size           _Z23count_token_occurrencesPKciPKS0_PiiS3_,(.L_x_10 - _Z23count_token_occurrencesPKciPKS0_PiiS3_)
        .other          _Z23count_token_occurrencesPKciPKS0_PiiS3_,@"STO_CUDA_ENTRY STV_DEFAULT"
_Z23count_token_occurrencesPKciPKS0_PiiS3_:
.text._Z23count_token_occurrencesPKciPKS0_PiiS3_:
[----:B------:R-:W-:Y:S01]  /*0000*/  LDC R1, c[0x0][0x37c] ;  /* 0x0000df00ff017b82 */ /* 0x000fe20000000800 */
[----:B------:R-:W0:Y:S07]  /*0010*/  S2R R0, SR_CTAID.X ;  /* 0x0000000000007919 */ /* 0x000e2e0000002500 */
[----:B------:R-:W1:Y:S01]  /*0020*/  LDC R2, c[0x0][0x3a0] ;  /* 0x0000e800ff027b82 */ /* 0x000e620000000800 */
[----:B------:R-:W0:Y:S01]  /*0030*/  LDCU UR4, c[0x0][0x360] ;  /* 0x00006c00ff0477ac */ /* 0x000e220008000800 */
[----:B------:R-:W0:Y:S01]  /*0040*/  S2R R3, SR_TID.X ;  /* 0x0000000000037919 */ /* 0x000e220000002100 */
[----:B------:R-:W2:Y:S01]  /*0050*/  LDCU UR5, c[0x0][0x388] ;  /* 0x00007100ff0577ac */ /* 0x000ea20008000800 */
[----:B-1----:R-:W-:Y:S01]  /*0060*/  ISETP.GE.AND P0, PT, R2, 0x1, PT ;  /* 0x000000010200780c */ /* 0x002fe20003f06270 */
[----:B0-----:R-:W-:-:S05]  /*0070*/  IMAD R0, R0, UR4, R3 ;  /* 0x0000000400007c24 */ /* 0x001fca000f8e0203 */
[----:B--2---:R-:W-:-:S13]  /*0080*/  ISETP.GE.OR P0, PT, R0, UR5, !P0 ;  /* 0x0000000500007c0c */ /* 0x004fda000c706670 */
[----:B------:R-:W-:Y:S05]  /*0090*/  @P0 EXIT ;  /* 0x000000000000094d */ /* 0x000fea0003800000 */
[----:B------:R-:W0:Y:S01]  /*00a0*/  LDCU.64 UR6, c[0x0][0x380] ;  /* 0x00007000ff0677ac */ /* 0x000e220008000a00 */
[----:B------:R-:W-:Y:S02]  /*00b0*/  VIADD R2, R0, 0xffffffff ;  /* 0xffffffff00027836 */ /* 0x000fe40000000000 */
[----:B------:R-:W-:Y:S01]  /*00c0*/  IMAD.MOV.U32 R4, RZ, RZ, RZ ;  /* 0x000000ffff047224 */ /* 0x000fe200078e00ff */
[----:B------:R-:W1:Y:S02]  /*00d0*/  LDCU.64 UR4, c[0x0][0x358] ;  /* 0x00006b00ff0477ac */ /* 0x000e640008000a00 */
[----:B0-----:R-:W-:-:S05]  /*00e0*/  IADD3 R2, P0, PT, R2, UR6, RZ ;  /* 0x0000000602027c10 */ /* 0x001fca000ff1e0ff */
[----:B-1----:R-:W-:-:S08]  /*00f0*/  IMAD.X R3, RZ, RZ, UR7, P0 ;  /* 0x00000007ff037e24 */ /* 0x002fd000080e06ff */
.L_x_8:
[----:B0-----:R-:W0:Y:S01]  /*0100*/  LDC.64 R6, c[0x0][0x398] ;  /* 0x0000e600ff067b82 */ /* 0x001e220000000a00 */
[----:B------:R-:W1:Y:S01]  /*0110*/  LDCU UR6, c[0x0][0x388] ;  /* 0x00007100ff0677ac */ /* 0x000e620008000800 */
[----:B------:R-:W2:Y:S01]  /*0120*/  LDCU.64 UR8, c[0x0][0x380] ;  /* 0x00007000ff0877ac */ /* 0x000ea20008000a00 */
[----:B0-----:R-:W-:-:S05]  /*0130*/  IMAD.WIDE.U32 R6, R4, 0x4, R6 ;  /* 0x0000000404067825 */ /* 0x001fca00078e0006 */
[----:B------:R-:W3:Y:S01]  /*0140*/  LDG.E R12, desc[UR4][R6.64] ;  /* 0x00000004060c7981 */ /* 0x000ee2000c1e1900 */
[----:B------:R-:W-:Y:S01]  /*0150*/  BSSY.RECONVERGENT B0, `(.L_x_0) ;  /* 0x0000036000007945 */ /* 0x000fe20003800200 */
[----:B---3--:R-:W-:-:S05]  /*0160*/  IMAD.IADD R13, R0, 0x1, R12 ;  /* 0x00000001000d7824 */ /* 0x008fca00078e020c */
[----:B-1----:R-:W-:-:S13]  /*0170*/  ISETP.GT.AND P0, PT, R13, UR6, PT ;  /* 0x000000060d007c0c */ /* 0x002fda000bf04270 */
[----:B--2---:R-:W-:Y:S05]  /*0180*/  @P0 BRA `(.L_x_1) ;  /* 0x0000000000c80947 */ /* 0x004fea0003800000 */
[----:B------:R-:W-:-:S13]  /*0190*/  ISETP.GE.AND P0, PT, R12, 0x1, PT ;  /* 0x000000010c00780c */ /* 0x000fda0003f06270 */
[----:B------:R-:W-:Y:S05]  /*01a0*/  @!P0 BRA `(.L_x_2) ;  /* 0x0000000000408947 */ /* 0x000fea0003800000 */
[----:B------:R-:W0:Y:S02]  /*01b0*/  LDC.64 R6, c[0x0][0x390] ;  /* 0x0000e400ff067b82 */ /* 0x000e240000000a00 */
[----:B0-----:R-:W-:-:S05]  /*01c0*/  IMAD.WIDE.U32 R6, R4, 0x8, R6 ;  /* 0x0000000804067825 */ /* 0x001fca00078e0006 */
[----:B------:R0:W5:Y:S01]  /*01d0*/  LDG.E.64 R10, desc[UR4][R6.64] ;  /* 0x00000004060a7981 */ /* 0x000162000c1e1b00 */
[----:B------:R-:W-:-:S07]  /*01e0*/  IMAD.MOV.U32 R5, RZ, RZ, RZ ;  /* 0x000000ffff057224 */ /* 0x000fce00078e00ff */
.L_x_3:
[----:B0-----:R-:W-:Y:S01]  /*01f0*/  IMAD.IADD R7, R0, 0x1, R5 ;  /* 0x0000000100077824 */ /* 0x001fe200078e0205 */
[----:B-----5:R-:W-:-:S04]  /*0200*/  IADD3 R8, P1, PT, R10, R5, RZ ;  /* 0x000000050a087210 */ /* 0x020fc80007f3e0ff */
[----:B------:R-:W-:Y:S01]  /*0210*/  IADD3 R6, P0, PT, R7, UR8, RZ ;  /* 0x0000000807067c10 */ /* 0x000fe2000ff1e0ff */
[----:B------:R-:W-:-:S03]  /*0220*/  IMAD.X R9, RZ, RZ, R11, P1 ;  /* 0x000000ffff097224 */ /* 0x000fc600008e060b */
[----:B------:R-:W-:-:S03]  /*0230*/  LEA.HI.X.SX32 R7, R7, UR9, 0x1, P0 ;  /* 0x0000000907077c11 */ /* 0x000fc600080f0eff */
[----:B------:R-:W2:Y:S04]  /*0240*/  LD.E.U8 R9, desc[UR4][R8.64] ;  /* 0x0000000408097980 */ /* 0x000ea8000c101100 */
[----:B------:R-:W2:Y:S02]  /*0250*/  LDG.E.U8 R6, desc[UR4][R6.64] ;  /* 0x0000000406067981 */ /* 0x000ea4000c1e1100 */
[----:B--2---:R-:W-:-:S13]  /*0260*/  ISETP.NE.AND P0, PT, R6, R9, PT ;  /* 0x000000090600720c */ /* 0x004fda0003f05270 */
[----:B------:R-:W-:Y:S05]  /*0270*/  @P0 BRA `(.L_x_1) ;  /* 0x00000000008c0947 */ /* 0x000fea0003800000 */
[----:B------:R-:W-:-:S05]  /*0280*/  VIADD R5, R5, 0x1 ;  /* 0x0000000105057836 */ /* 0x000fca0000000000 */
[----:B------:R-:W-:-:S13]  /*0290*/  ISETP.NE.AND P0, PT, R5, R12, PT ;  /* 0x0000000c0500720c */ /* 0x000fda0003f05270 */
[----:B------:R-:W-:Y:S05]  /*02a0*/  @P0 BRA `(.L_x_3) ;  /* 0xfffffffc00d00947 */ /* 0x000fea000383ffff */
.L_x_2:
[----:B------:R-:W-:Y:S01]  /*02b0*/  ISETP.GE.AND P0, PT, R0, 0x1, PT ;  /* 0x000000010000780c */ /* 0x000fe20003f06270 */
[----:B------:R-:W-:-:S12]  /*02c0*/  BSSY.RELIABLE B1, `(.L_x_4) ;  /* 0x0000008000017945 */ /* 0x000fd80003800100 */
[----:B------:R-:W-:Y:S05]  /*02d0*/  @!P0 BRA `(.L_x_5) ;  /* 0x0000000000188947 */ /* 0x000fea0003800000 */
[----:B------:R-:W2:Y:S02]  /*02e0*/  LDG.E.U8 R5, desc[UR4][R2.64] ;  /* 0x0000000402057981 */ /* 0x000ea4000c1e1100 */
[----:B--2---:R-:W-:-:S05]  /*02f0*/  VIADD R5, R5, 0xffffff9f ;  /* 0xffffff9f05057836 */ /* 0x004fca0000000000 */
[----:B------:R-:W-:-:S04]  /*0300*/  LOP3.LUT R5, R5, 0xff, RZ, 0xc0, !PT ;  /* 0x000000ff05057812 */ /* 0x000fc800078ec0ff */
[----:B------:R-:W-:-:S13]  /*0310*/  ISETP.GE.U32.AND P0, PT, R5, 0x1a, PT ;  /* 0x0000001a0500780c */ /* 0x000fda0003f06070 */
[----:B------:R-:W-:Y:S05]  /*0320*/  @!P0 BREAK.RELIABLE B1 ;  /* 0x0000000000018942 */ /* 0x000fea0003800100 */
[----:B------:R-:W-:Y:S05]  /*0330*/  @!P0 BRA `(.L_x_1) ;  /* 0x00000000005c8947 */ /* 0x000fea0003800000 */
.L_x_5:
[----:B------:R-:W-:Y:S05]  /*0340*/  BSYNC.RELIABLE B1 ;  /* 0x0000000000017941 */ /* 0x000fea0003800100 */
.L_x_4:
[----:B------:R-:W0:Y:S01]  /*0350*/  LDCU UR6, c[0x0][0x388] ;  /* 0x00007100ff0677ac */ /* 0x000e220008000800 */
[----:B------:R-:W-:Y:S01]  /*0360*/  BSSY.RELIABLE B1, `(.L_x_6) ;  /* 0x000000c000017945 */ /* 0x000fe20003800100 */
[----:B0-----:R-:W-:-:S13]  /*0370*/  ISETP.GE.AND P0, PT, R13, UR6, PT ;  /* 0x000000060d007c0c */ /* 0x001fda000bf06270 */
[----:B------:R-:W-:Y:S05]  /*0380*/  @P0 BRA `(.L_x_7) ;  /* 0x0000000000240947 */ /* 0x000fea0003800000 */
[----:B------:R-:W0:Y:S02]  /*0390*/  LDCU.64 UR6, c[0x0][0x380] ;  /* 0x00007000ff0677ac */ /* 0x000e240008000a00 */
[----:B0-----:R-:W-:-:S04]  /*03a0*/  IADD3 R6, P0, PT, R13, UR6, RZ ;  /* 0x000000060d067c10 */ /* 0x001fc8000ff1e0ff */
[----:B------:R-:W-:-:S05]  /*03b0*/  LEA.HI.X.SX32 R7, R13, UR7, 0x1, P0 ;  /* 0x000000070d077c11 */ /* 0x000fca00080f0eff */
[----:B------:R-:W2:Y:S02]  /*03c0*/  LDG.E.U8 R6, desc[UR4][R6.64] ;  /* 0x0000000406067981 */ /* 0x000ea4000c1e1100 */
[----:B--2---:R-:W-:-:S05]  /*03d0*/  VIADD R5, R6, 0xffffff9f ;  /* 0xffffff9f06057836 */ /* 0x004fca0000000000 */
[----:B------:R-:W-:-:S04]  /*03e0*/  LOP3.LUT R5, R5, 0xff, RZ, 0xc0, !PT ;  /* 0x000000ff05057812 */ /* 0x000fc800078ec0ff */
[----:B------:R-:W-:-:S13]  /*03f0*/  ISETP.GE.U32.AND P0, PT, R5, 0x1a, PT ;  /* 0x0000001a0500780c */ /* 0x000fda0003f06070 */
[----:B------:R-:W-:Y:S05]  /*0400*/  @!P0 BREAK.RELIABLE B1 ;  /* 0x0000000000018942 */ /* 0x000fea0003800100 */
[----:B------:R-:W-:Y:S05]  /*0410*/  @!P0 BRA `(.L_x_1) ;  /* 0x0000000000248947 */ /* 0x000fea0003800000 */
.L_x_7:
[----:B------:R-:W-:Y:S05]  /*0420*/  BSYNC.RELIABLE B1 ;  /* 0x0000000000017941 */ /* 0x000fea0003800100 */
.L_x_6:
[----:B------:R-:W0:Y:S01]  /*0430*/  S2R R8, SR_LANEID ;  /* 0x0000000000087919 */ /* 0x000e220000000000 */
[----:B------:R-:W1:Y:S01]  /*0440*/  LDC.64 R6, c[0x0][0x3a8] ;  /* 0x0000ea00ff067b82 */ /* 0x000e620000000a00 */
[----:B------:R-:W-:Y:S02]  /*0450*/  VOTEU.ANY UR6, UPT, PT ;  /* 0x0000000000067886 */ /* 0x000fe400038e0100 */
[----:B------:R-:W-:Y:S02]  /*0460*/  UFLO.U32 UR7, UR6 ;  /* 0x00000006000772bd */ /* 0x000fe400080e0000 */
[----:B------:R-:W2:Y:S01]  /*0470*/  POPC R5, UR6 ;  /* 0x0000000600057d09 */ /* 0x000ea20008000000 */
[----:B-1----:R-:W-:-:S03]  /*0480*/  IMAD.WIDE.U32 R6, R4, 0x4, R6 ;  /* 0x0000000404067825 */ /* 0x002fc600078e0006 */
[----:B0-----:R-:W-:-:S13]  /*0490*/  ISETP.EQ.U32.AND P0, PT, R8, UR7, PT ;  /* 0x0000000708007c0c */ /* 0x001fda000bf02070 */
[----:B--2---:R0:W-:Y:S02]  /*04a0*/  @P0 REDG.E.ADD.STRONG.GPU desc[UR4][R6.64], R5 ;  /* 0x000000050600098e */ /* 0x0041e4000c12e104 */
.L_x_1:
[----:B------:R-:W-:Y:S05]  /*04b0*/  BSYNC.RECONVERGENT B0 ;  /* 0x0000000000007941 */ /* 0x000fea0003800200 */
.L_x_0:
[----:B------:R-:W-:Y:S05]  /*04c0*/  WARPSYNC.ALL ;  /* 0x0000000000007948 */ /* 0x000fea0003800000 */
[----:B------:R-:W1:Y:S01]  /*04d0*/  LDCU UR6, c[0x0][0x3a0] ;  /* 0x00007400ff0677ac */ /* 0x000e620008000800 */
[----:B------:R-:W-:-:S05]  /*04e0*/  VIADD R4, R4, 0x1 ;  /* 0x0000000104047836 */ /* 0x000fca0000000000 */
[----:B-1----:R-:W-:-:S13]  /*04f0*/  ISETP.NE.AND P0, PT, R4, UR6, PT ;  /* 0x0000000604007c0c */ /* 0x002fda000bf05270 */
[----:B------:R-:W-:Y:S05]  /*0500*/  @P0 BRA `(.L_x_8) ;  /* 0xfffffff800fc0947 */ /* 0x000fea000383ffff */
[----:B------:R-:W-:Y:S05]  /*0510*/  EXIT ;  /* 0x000000000000794d */ /* 0x000fea0003800000 */
.L_x_9:
[----:B------:R-:W-:-:S00]  /*0520*/  BRA `(.L_x_9) ;  /* 0xfffffffc00fc7947 */ /* 0x000fc0000383ffff */
[----:B------:R-:W-:-:S00]  /*0530*/  NOP ;  /* 0x0000000000007918 */ /* 0x000fc00000000000 */
        /* <DEDUP_REMOVED lines=12> */
.L_x_10:


//--------------------- .nv.shared.reserved.0     --------------------------
	.section	.nv.shared.reserved.0,"aw",@nobits
	.weak		__nv_reservedSMEM_offset_0_alias
	.size		__nv_reservedSMEM_offset_0_alias, 0, 64
	.other		__nv_reservedSMEM_offset_0_alias,@"STO_CUDA_RESERVED_SHARED STV_DEFAULT"
__nv_reservedSMEM_offset_0_alias:
	.zero		0
	.zero		64


//--------------------- .nv.constant0._Z23count_token_occurrencesPKciPKS0_PiiS3_ --------------------------
	.section	.nv.constant0._Z23count_token_occurrencesPKciPKS0_PiiS3_,"a",@progbits
	.sectionflags	@""
	.align	4
.nv.constant0._Z23count_token_occurrencesPKciPKS0_PiiS3_:
	.zero		944


//--------------------- SYMBOLS --------------------------

	.type		.nv.reservedSmem.offset0,@object
	.size		.nv.reservedSmem.offset0,0x4
